//
// Generated by NVIDIA NVVM Compiler
//
// Compiler Build ID: CL-36424714
// Cuda compilation tools, release 13.0, V13.0.88
// Based on NVVM 20.0.0
//

.version 9.0
.target sm_100
.address_size 64

	// .globl	_Z12reduceKerneliP6numberS0_
.extern .shared .align 16 .b8 sdata[];

.visible .entry _Z12reduceKerneliP6numberS0_(
	.param .u32 _Z12reduceKerneliP6numberS0__param_0,
	.param .u64 .ptr .align 1 _Z12reduceKerneliP6numberS0__param_1,
	.param .u64 .ptr .align 1 _Z12reduceKerneliP6numberS0__param_2
)
{
	.reg .pred 	%p<9>;
	.reg .b32 	%r<23>;
	.reg .b64 	%rd<9>;

	ld.param.u32 	%r10, [_Z12reduceKerneliP6numberS0__param_0];
	ld.param.u64 	%rd1, [_Z12reduceKerneliP6numberS0__param_1];
	ld.param.u64 	%rd2, [_Z12reduceKerneliP6numberS0__param_2];
	mov.u32 	%r1, %tid.x;
	mov.u32 	%r2, %ctaid.x;
	mov.u32 	%r22, %ntid.x;
	mad.lo.s32 	%r4, %r2, %r22, %r1;
	setp.ge.u32 	%p1, %r4, %r10;
	shl.b32 	%r11, %r1, 3;
	mov.u32 	%r12, sdata;
	add.s32 	%r5, %r12, %r11;
	@%p1 bra 	$L__BB0_2;
	cvta.to.global.u64 	%rd3, %rd1;
	mul.wide.u32 	%rd4, %r4, 8;
	add.s64 	%rd5, %rd3, %rd4;
	ld.global.u32 	%r13, [%rd5];
	ld.global.u32 	%r14, [%rd5+4];
	st.shared.v2.u32 	[%r5], {%r13, %r14};
$L__BB0_2:
	bar.sync 	0;
	setp.lt.u32 	%p2, %r22, 2;
	@%p2 bra 	$L__BB0_7;
$L__BB0_3:
	mov.u32 	%r6, %r22;
	shr.u32 	%r22, %r6, 1;
	add.s32 	%r15, %r22, %r4;
	setp.ge.u32 	%p3, %r15, %r10;
	setp.ge.u32 	%p4, %r1, %r22;
	or.pred  	%p5, %p3, %p4;
	@%p5 bra 	$L__BB0_6;
	ld.shared.u32 	%r17, [%r5];
	shl.b32 	%r18, %r22, 3;
	add.s32 	%r8, %r5, %r18;
	ld.shared.u32 	%r9, [%r8];
	setp.gt.s32 	%p6, %r17, %r9;
	@%p6 bra 	$L__BB0_6;
	ld.shared.u32 	%r19, [%r8+4];
	st.shared.v2.u32 	[%r5], {%r9, %r19};
$L__BB0_6:
	bar.sync 	0;
	setp.gt.u32 	%p7, %r6, 3;
	@%p7 bra 	$L__BB0_3;
$L__BB0_7:
	setp.ne.s32 	%p8, %r1, 0;
	@%p8 bra 	$L__BB0_9;
	cvta.to.global.u64 	%rd6, %rd2;
	mul.wide.u32 	%rd7, %r2, 8;
	add.s64 	%rd8, %rd6, %rd7;
	ld.shared.v2.u32 	{%r20, %r21}, [sdata];
	st.global.u32 	[%rd8], %r20;
	st.global.u32 	[%rd8+4], %r21;
$L__BB0_9:
	ret;

}
	// .globl	_Z10swapKerneliP6numberS0_
.visible .entry _Z10swapKerneliP6numberS0_(
	.param .u32 _Z10swapKerneliP6numberS0__param_0,
	.param .u64 .ptr .align 1 _Z10swapKerneliP6numberS0__param_1,
	.param .u64 .ptr .align 1 _Z10swapKerneliP6numberS0__param_2
)
{
	.reg .pred 	%p<2>;
	.reg .b32 	%r<7>;
	.reg .b64 	%rd<9>;

	ld.param.u32 	%r1, [_Z10swapKerneliP6numberS0__param_0];
	ld.param.u64 	%rd1, [_Z10swapKerneliP6numberS0__param_1];
	ld.param.u64 	%rd2, [_Z10swapKerneliP6numberS0__param_2];
	mov.u32 	%r2, %tid.x;
	setp.ne.s32 	%p1, %r2, 0;
	@%p1 bra 	$L__BB1_2;
	cvta.to.global.u64 	%rd3, %rd2;
	cvta.to.global.u64 	%rd4, %rd1;
	ld.global.u32 	%r3, [%rd3];
	ld.global.u32 	%r4, [%rd3+4];
	add.s32 	%r5, %r1, -1;
	mul.wide.s32 	%rd5, %r1, 8;
	add.s64 	%rd6, %rd4, %rd5;
	ld.global.u32 	%r6, [%rd6+-8];
	mul.wide.s32 	%rd7, %r4, 8;
	add.s64 	%rd8, %rd4, %rd7;
	st.global.u32 	[%rd8], %r6;
	st.global.u32 	[%rd8+4], %r4;
	st.global.u32 	[%rd6+-8], %r3;
	st.global.u32 	[%rd6+-4], %r5;
$L__BB1_2:
	ret;

}


// ===== COMPILED SASS (sm_100) =====

	.target	sm_100

	.elftype	@"ET_EXEC"


//--------------------- .note.nv.tkinfo           --------------------------
	.section	.note.nv.tkinfo,"",@"SHT_NOTE"
	.sectionflags	@"SHF_NOTE_NV_TKINFO"
	.tkinfo
        /*0018*/ 	.word	0x00000002
        /*0030*/ 	.string	""
        /*0030*/ 	.string	"ptxas"
        /*0030*/ 	.string	"Cuda compilation tools, release 13.0, V13.0.88"
        /*0030*/ 	.string	"Build cuda_13.0.r13.0/compiler.36424714_0"
        /*0030*/ 	.string	"-arch sm_100 -m 64 "



//--------------------- .note.nv.cuinfo           --------------------------
	.section	.note.nv.cuinfo,"",@"SHT_NOTE"
	.sectionflags	@"SHF_NOTE_NV_CUINFO"
        /*0018*/ 	.short	0x0002
        /*001a*/ 	.short	0x0064
        /*001c*/ 	.short	0x0082
	.zero		2


//--------------------- .nv.info                  --------------------------
	.section	.nv.info,"",@"SHT_CUDA_INFO"
	.align	4


	//----- nvinfo : EIATTR_REGCOUNT
	.align		4
        /*0000*/ 	.byte	0x04, 0x2f
        /*0002*/ 	.short	(.L_1 - .L_0)
	.align		4
.L_0:
        /*0004*/ 	.word	index@(_Z12reduceKerneliP6numberS0_)
        /*0008*/ 	.word	0x0000000c


	//----- nvinfo : EIATTR_FRAME_SIZE
	.align		4
.L_1:
        /*000c*/ 	.byte	0x04, 0x11
        /*000e*/ 	.short	(.L_3 - .L_2)
	.align		4
.L_2:
        /*0010*/ 	.word	index@(_Z12reduceKerneliP6numberS0_)
        /*0014*/ 	.word	0x00000000


	//----- nvinfo : EIATTR_REGCOUNT
	.align		4
.L_3:
        /*0018*/ 	.byte	0x04, 0x2f
        /*001a*/ 	.short	(.L_5 - .L_4)
	.align		4
.L_4:
        /*001c*/ 	.word	index@(_Z10swapKerneliP6numberS0_)
        /*0020*/ 	.word	0x00000012


	//----- nvinfo : EIATTR_FRAME_SIZE
	.align		4
.L_5:
        /*0024*/ 	.byte	0x04, 0x11
        /*0026*/ 	.short	(.L_7 - .L_6)
	.align		4
.L_6:
        /*0028*/ 	.word	index@(_Z10swapKerneliP6numberS0_)
        /*002c*/ 	.word	0x00000000


	//----- nvinfo : EIATTR_MIN_STACK_SIZE
	.align		4
.L_7:
        /*0030*/ 	.byte	0x04, 0x12
        /*0032*/ 	.short	(.L_9 - .L_8)
	.align		4
.L_8:
        /*0034*/ 	.word	index@(_Z10swapKerneliP6numberS0_)
        /*0038*/ 	.word	0x00000000


	//----- nvinfo : EIATTR_MIN_STACK_SIZE
	.align		4
.L_9:
        /*003c*/ 	.byte	0x04, 0x12
        /*003e*/ 	.short	(.L_11 - .L_10)
	.align		4
.L_10:
        /*0040*/ 	.word	index@(_Z12reduceKerneliP6numberS0_)
        /*0044*/ 	.word	0x00000000
.L_11:


//--------------------- .nv.compat                --------------------------
	.section	.nv.compat,"",@"SHT_CUDA_COMPAT_INFO"
	.align	4
        /*0000*/ 	.byte	0x02, 0x09, 0x00, 0x00, 0x02, 0x02, 0x01, 0x00, 0x02, 0x05, 0x05, 0x00, 0x03, 0x07, 0x01, 0x01
        /*0010*/ 	.byte	0x02, 0x03, 0x00, 0x00, 0x02, 0x06, 0x01, 0x00, 0x04, 0x0b, 0x08, 0x00, 0x09, 0x00, 0x00, 0x00
        /*0020*/ 	.byte	0x00, 0x00, 0x00, 0x00


//--------------------- .nv.info._Z10swapKerneliP6numberS0_ --------------------------
	.section	.nv.info._Z10swapKerneliP6numberS0_,"",@"SHT_CUDA_INFO"
	.sectionflags	@""
	.align	4


	//----- nvinfo : EIATTR_CUDA_API_VERSION
	.align		4
        /*0000*/ 	.byte	0x04, 0x37
        /*0002*/ 	.short	(.L_13 - .L_12)
.L_12:
        /*0004*/ 	.word	0x00000082


	//----- nvinfo : EIATTR_KPARAM_INFO
	.align		4
.L_13:
        /*0008*/ 	.byte	0x04, 0x17
        /*000a*/ 	.short	(.L_15 - .L_14)
.L_14:
        /*000c*/ 	.word	0x00000000
        /*0010*/ 	.short	0x0002
        /*0012*/ 	.short	0x0010
        /*0014*/ 	.byte	0x00, 0xf5, 0x21, 0x00


	//----- nvinfo : EIATTR_KPARAM_INFO
	.align		4
.L_15:
        /*0018*/ 	.byte	0x04, 0x17
        /*001a*/ 	.short	(.L_17 - .L_16)
.L_16:
        /*001c*/ 	.word	0x00000000
        /*0020*/ 	.short	0x0001
        /*0022*/ 	.short	0x0008
        /*0024*/ 	.byte	0x00, 0xf5, 0x21, 0x00


	//----- nvinfo : EIATTR_KPARAM_INFO
	.align		4
.L_17:
        /*0028*/ 	.byte	0x04, 0x17
        /*002a*/ 	.short	(.L_19 - .L_18)
.L_18:
        /*002c*/ 	.word	0x00000000
        /*0030*/ 	.short	0x0000
        /*0032*/ 	.short	0x0000
        /*0034*/ 	.byte	0x00, 0xf0, 0x11, 0x00


	//----- nvinfo : EIATTR_SPARSE_MMA_MASK
	.align		4
.L_19:
        /*0038*/ 	.byte	0x03, 0x50
        /*003a*/ 	.short	0x0000


	//----- nvinfo : EIATTR_MAXREG_COUNT
	.align		4
        /*003c*/ 	.byte	0x03, 0x1b
        /*003e*/ 	.short	0x00ff


	//----- nvinfo : EIATTR_MERCURY_ISA_VERSION
	.align		4
        /*0040*/ 	.byte	0x03, 0x5f
        /*0042*/ 	.short	0x0101


	//----- nvinfo : EIATTR_VRC_CTA_INIT_COUNT
	.align		4
        /*0044*/ 	.byte	0x02, 0x4a
	.zero		1
	.zero		1


	//----- nvinfo : EIATTR_EXIT_INSTR_OFFSETS
	.align		4
        /*0048*/ 	.byte	0x04, 0x1c
        /*004a*/ 	.short	(.L_21 - .L_20)


	//   ....[0]....
.L_20:
        /*004c*/ 	.word	0x00000030


	//   ....[1]....
        /*0050*/ 	.word	0x00000120


	//----- nvinfo : EIATTR_CBANK_PARAM_SIZE
	.align		4
.L_21:
        /*0054*/ 	.byte	0x03, 0x19
        /*0056*/ 	.short	0x0018


	//----- nvinfo : EIATTR_PARAM_CBANK
	.align		4
        /*0058*/ 	.byte	0x04, 0x0a
        /*005a*/ 	.short	(.L_23 - .L_22)
	.align		4
.L_22:
        /*005c*/ 	.word	index@(.nv.constant0._Z10swapKerneliP6numberS0_)
        /*0060*/ 	.short	0x0380
        /*0062*/ 	.short	0x0018


	//----- nvinfo : EIATTR_SW_WAR
	.align		4
.L_23:
        /*0064*/ 	.byte	0x04, 0x36
        /*0066*/ 	.short	(.L_25 - .L_24)
.L_24:
        /*0068*/ 	.word	0x00000008
.L_25:


//--------------------- .nv.info._Z12reduceKerneliP6numberS0_ --------------------------
	.section	.nv.info._Z12reduceKerneliP6numberS0_,"",@"SHT_CUDA_INFO"
	.sectionflags	@""
	.align	4


	//----- nvinfo : EIATTR_CUDA_API_VERSION
	.align		4
        /*0000*/ 	.byte	0x04, 0x37
        /*0002*/ 	.short	(.L_27 - .L_26)
.L_26:
        /*0004*/ 	.word	0x00000082


	//----- nvinfo : EIATTR_KPARAM_INFO
	.align		4
.L_27:
        /*0008*/ 	.byte	0x04, 0x17
        /*000a*/ 	.short	(.L_29 - .L_28)
.L_28:
        /*000c*/ 	.word	0x00000000
        /*0010*/ 	.short	0x0002
        /*0012*/ 	.short	0x0010
        /*0014*/ 	.byte	0x00, 0xf5, 0x21, 0x00


	//----- nvinfo : EIATTR_KPARAM_INFO
	.align		4
.L_29:
        /*0018*/ 	.byte	0x04, 0x17
        /*001a*/ 	.short	(.L_31 - .L_30)
.L_30:
        /*001c*/ 	.word	0x00000000
        /*0020*/ 	.short	0x0001
        /*0022*/ 	.short	0x0008
        /*0024*/ 	.byte	0x00, 0xf5, 0x21, 0x00


	//----- nvinfo : EIATTR_KPARAM_INFO
	.align		4
.L_31:
        /*0028*/ 	.byte	0x04, 0x17
        /*002a*/ 	.short	(.L_33 - .L_32)
.L_32:
        /*002c*/ 	.word	0x00000000
        /*0030*/ 	.short	0x0000
        /*0032*/ 	.short	0x0000
        /*0034*/ 	.byte	0x00, 0xf0, 0x11, 0x00


	//----- nvinfo : EIATTR_SPARSE_MMA_MASK
	.align		4
.L_33:
        /*0038*/ 	.byte	0x03, 0x50
        /*003a*/ 	.short	0x0000


	//----- nvinfo : EIATTR_MAXREG_COUNT
	.align		4
        /*003c*/ 	.byte	0x03, 0x1b
        /*003e*/ 	.short	0x00ff


	//----- nvinfo : EIATTR_NUM_BARRIERS
	.align		4
        /*0040*/ 	.byte	0x02, 0x4c
        /*0042*/ 	.byte	0x01
	.zero		1


	//----- nvinfo : EIATTR_MERCURY_ISA_VERSION
	.align		4
        /*0044*/ 	.byte	0x03, 0x5f
        /*0046*/ 	.short	0x0101


	//----- nvinfo : EIATTR_VRC_CTA_INIT_COUNT
	.align		4
        /*0048*/ 	.byte	0x02, 0x4a
	.zero		1
	.zero		1


	//----- nvinfo : EIATTR_EXIT_INSTR_OFFSETS
	.align		4
        /*004c*/ 	.byte	0x04, 0x1c
        /*004e*/ 	.short	(.L_35 - .L_34)


	//   ....[0]....
.L_34:
        /*0050*/ 	.word	0x00000270


	//   ....[1]....
        /*0054*/ 	.word	0x00000300


	//----- nvinfo : EIATTR_CRS_STACK_SIZE
	.align		4
.L_35:
        /*0058*/ 	.byte	0x04, 0x1e
        /*005a*/ 	.short	(.L_37 - .L_36)
.L_36:
        /*005c*/ 	.word	0x00000000


	//----- nvinfo : EIATTR_CBANK_PARAM_SIZE
	.align		4
.L_37:
        /*0060*/ 	.byte	0x03, 0x19
        /*0062*/ 	.short	0x0018


	//----- nvinfo : EIATTR_PARAM_CBANK
	.align		4
        /*0064*/ 	.byte	0x04, 0x0a
        /*0066*/ 	.short	(.L_39 - .L_38)
	.align		4
.L_38:
        /*0068*/ 	.word	index@(.nv.constant0._Z12reduceKerneliP6numberS0_)
        /*006c*/ 	.short	0x0380
        /*006e*/ 	.short	0x0018


	//----- nvinfo : EIATTR_SW_WAR
	.align		4
.L_39:
        /*0070*/ 	.byte	0x04, 0x36
        /*0072*/ 	.short	(.L_41 - .L_40)
.L_40:
        /*0074*/ 	.word	0x00000008
.L_41:


//--------------------- .nv.callgraph             --------------------------
	.section	.nv.callgraph,"",@"SHT_CUDA_CALLGRAPH"
	.align	4
	.sectionentsize	8
	.align		4
        /*0000*/ 	.word	0x00000000
	.align		4
        /*0004*/ 	.word	0xffffffff
	.align		4
        /*0008*/ 	.word	0x00000000
	.align		4
        /*000c*/ 	.word	0xfffffffe
	.align		4
        /*0010*/ 	.word	0x00000000
	.align		4
        /*0014*/ 	.word	0xfffffffd
	.align		4
        /*0018*/ 	.word	0x00000000
	.align		4
        /*001c*/ 	.word	0xfffffffc


//--------------------- .text._Z10swapKerneliP6numberS0_ --------------------------
	.section	.text._Z10swapKerneliP6numberS0_,"ax",@progbits
	.align	128
        .global         _Z10swapKerneliP6numberS0_
        .type           _Z10swapKerneliP6numberS0_,@function
        .size           _Z10swapKerneliP6numberS0_,(.L_x_6 - _Z10swapKerneliP6numberS0_)
        .other          _Z10swapKerneliP6numberS0_,@"STO_CUDA_ENTRY STV_DEFAULT"
_Z10swapKerneliP6numberS0_:
.text._Z10swapKerneliP6numberS0_:
[----:B------:R-:W-:Y:S01]  /*0000*/  LDC R1, c[0x0][0x37c] ;  /* 0x0000df00ff017b82 */ /* 0x000fe20000000800 */
[----:B------:R-:W0:Y:S02]  /*0010*/  S2R R0, SR_TID.X ;  /* 0x0000000000007919 */ /* 0x000e240000002100 */
[----:B0-----:R-:W-:-:S13]  /*0020*/  ISETP.NE.AND P0, PT, R0, RZ, PT ;  /* 0x000000ff0000720c */ /* 0x001fda0003f05270 */
[----:B------:R-:W-:Y:S05]  /*0030*/  @P0 EXIT ;  /* 0x000000000000094d */ /* 0x000fea0003800000 */
[----:B------:R-:W0:Y:S01]  /*0040*/  LDC R13, c[0x0][0x380] ;  /* 0x0000e000ff0d7b82 */ /* 0x000e220000000800 */
[----:B------:R-:W1:Y:S07]  /*0050*/  LDCU.64 UR4, c[0x0][0x358] ;  /* 0x00006b00ff0477ac */ /* 0x000e6e0008000a00 */
[----:B------:R-:W1:Y:S08]  /*0060*/  LDC.64 R2, c[0x0][0x390] ;  /* 0x0000e400ff027b82 */ /* 0x000e700000000a00 */
[----:B------:R-:W0:Y:S01]  /*0070*/  LDC.64 R6, c[0x0][0x388] ;  /* 0x0000e200ff067b82 */ /* 0x000e220000000a00 */
[----:B-1----:R-:W2:Y:S04]  /*0080*/  LDG.E R11, desc[UR4][R2.64+0x4] ;  /* 0x00000404020b7981 */ /* 0x002ea8000c1e1900 */
[----:B------:R-:W3:Y:S01]  /*0090*/  LDG.E R9, desc[UR4][R2.64] ;  /* 0x0000000402097981 */ /* 0x000ee2000c1e1900 */
[----:B0-----:R-:W-:-:S05]  /*00a0*/  IMAD.WIDE R4, R13, 0x8, R6 ;  /* 0x000000080d047825 */ /* 0x001fca00078e0206 */
[----:B------:R-:W4:Y:S01]  /*00b0*/  LDG.E R15, desc[UR4][R4.64+-0x8] ;  /* 0xfffff804040f7981 */ /* 0x000f22000c1e1900 */
[----:B------:R-:W-:Y:S01]  /*00c0*/  IADD3 R13, PT, PT, R13, -0x1, RZ ;  /* 0xffffffff0d0d7810 */ /* 0x000fe20007ffe0ff */
[----:B--2---:R-:W-:-:S05]  /*00d0*/  IMAD.WIDE R6, R11, 0x8, R6 ;  /* 0x000000080b067825 */ /* 0x004fca00078e0206 */
[----:B------:R-:W-:Y:S04]  /*00e0*/  STG.E desc[UR4][R6.64+0x4], R11 ;  /* 0x0000040b06007986 */ /* 0x000fe8000c101904 */
[----:B----4-:R-:W-:Y:S04]  /*00f0*/  STG.E desc[UR4][R6.64], R15 ;  /* 0x0000000f06007986 */ /* 0x010fe8000c101904 */
[----:B---3--:R-:W-:Y:S04]  /*0100*/  STG.E desc[UR4][R4.64+-0x8], R9 ;  /* 0xfffff80904007986 */ /* 0x008fe8000c101904 */
[----:B------:R-:W-:Y:S01]  /*0110*/  STG.E desc[UR4][R4.64+-0x4], R13 ;  /* 0xfffffc0d04007986 */ /* 0x000fe2000c101904 */
[----:B------:R-:W-:Y:S05]  /*0120*/  EXIT ;  /* 0x000000000000794d */ /* 0x000fea0003800000 */
.L_x_0:
[----:B------:R-:W-:-:S00]  /*0130*/  BRA `(.L_x_0) ;  /* 0xfffffffc00fc7947 */ /* 0x000fc0000383ffff */
[----:B------:R-:W-:-:S00]  /*0140*/  NOP ;  /* 0x0000000000007918 */ /* 0x000fc00000000000 */
        /* <DEDUP_REMOVED lines=11> */
.L_x_6:


//--------------------- .text._Z12reduceKerneliP6numberS0_ --------------------------
	.section	.text._Z12reduceKerneliP6numberS0_,"ax",@progbits
	.align	128
        .global         _Z12reduceKerneliP6numberS0_
        .type           _Z12reduceKerneliP6numberS0_,@function
        .size           _Z12reduceKerneliP6numberS0_,(.L_x_7 - _Z12reduceKerneliP6numberS0_)
        .other          _Z12reduceKerneliP6numberS0_,@"STO_CUDA_ENTRY STV_DEFAULT"
_Z12reduceKerneliP6numberS0_:
.text._Z12reduceKerneliP6numberS0_:
[----:B------:R-:W-:Y:S01]  /*0000*/  LDC R1, c[0x0][0x37c] ;  /* 0x0000df00ff017b82 */ /* 0x000fe20000000800 */
[----:B------:R-:W0:Y:S01]  /*0010*/  S2R R9, SR_TID.X ;  /* 0x0000000000097919 */ /* 0x000e220000002100 */
[----:B------:R-:W0:Y:S01]  /*0020*/  LDCU UR8, c[0x0][0x360] ;  /* 0x00006c00ff0877ac */ /* 0x000e220008000800 */
[----:B------:R-:W0:Y:S01]  /*0030*/  S2R R8, SR_CTAID.X ;  /* 0x0000000000087919 */ /* 0x000e220000002500 */
[----:B------:R-:W1:Y:S01]  /*0040*/  LDCU UR4, c[0x0][0x380] ;  /* 0x00007000ff0477ac */ /* 0x000e620008000800 */
[----:B------:R-:W2:Y:S01]  /*0050*/  LDCU.64 UR6, c[0x0][0x358] ;  /* 0x00006b00ff0677ac */ /* 0x000ea20008000a00 */
[----:B0-----:R-:W-:-:S05]  /*0060*/  IMAD R5, R8, UR8, R9 ;  /* 0x0000000808057c24 */ /* 0x001fca000f8e0209 */
[----:B-1----:R-:W-:-:S13]  /*0070*/  ISETP.GE.U32.AND P0, PT, R5, UR4, PT ;  /* 0x0000000405007c0c */ /* 0x002fda000bf06070 */
[----:B------:R-:W0:Y:S02]  /*0080*/  @!P0 LDC.64 R2, c[0x0][0x388] ;  /* 0x0000e200ff028b82 */ /* 0x000e240000000a00 */
[----:B0-----:R-:W-:-:S05]  /*0090*/  @!P0 IMAD.WIDE.U32 R2, R5, 0x8, R2 ;  /* 0x0000000805028825 */ /* 0x001fca00078e0002 */
[----:B--2---:R-:W2:Y:S04]  /*00a0*/  @!P0 LDG.E R6, desc[UR6][R2.64] ;  /* 0x0000000602068981 */ /* 0x004ea8000c1e1900 */
[----:B------:R-:W2:Y:S01]  /*00b0*/  @!P0 LDG.E R7, desc[UR6][R2.64+0x4] ;  /* 0x0000040602078981 */ /* 0x000ea2000c1e1900 */
[----:B------:R-:W0:Y:S01]  /*00c0*/  S2UR UR5, SR_CgaCtaId ;  /* 0x00000000000579c3 */ /* 0x000e220000008800 */
[----:B------:R-:W-:Y:S01]  /*00d0*/  UMOV UR4, 0x400 ;  /* 0x0000040000047882 */ /* 0x000fe20000000000 */
[----:B------:R-:W-:Y:S01]  /*00e0*/  IMAD.U32 R4, RZ, RZ, UR8 ;  /* 0x00000008ff047e24 */ /* 0x000fe2000f8e00ff */
[----:B0-----:R-:W-:-:S06]  /*00f0*/  ULEA UR4, UR5, UR4, 0x18 ;  /* 0x0000000405047291 */ /* 0x001fcc000f8ec0ff */
[----:B------:R-:W-:-:S05]  /*0100*/  LEA R0, R9, UR4, 0x3 ;  /* 0x0000000409007c11 */ /* 0x000fca000f8e18ff */
[----:B--2---:R0:W-:Y:S01]  /*0110*/  @!P0 STS.64 [R0], R6 ;  /* 0x0000000600008388 */ /* 0x0041e20000000a00 */
[----:B------:R-:W-:Y:S01]  /*0120*/  BAR.SYNC.DEFER_BLOCKING 0x0 ;  /* 0x0000000000007b1d */ /* 0x000fe20000010000 */
[----:B------:R-:W-:-:S13]  /*0130*/  ISETP.GE.U32.AND P0, PT, R4, 0x2, PT ;  /* 0x000000020400780c */ /* 0x000fda0003f06070 */
[----:B0-----:R-:W-:Y:S05]  /*0140*/  @!P0 BRA `(.L_x_1) ;  /* 0x0000000000448947 */ /* 0x001fea0003800000 */
[----:B------:R-:W0:Y:S02]  /*0150*/  LDCU UR4, c[0x0][0x380] ;  /* 0x00007000ff0477ac */ /* 0x000e240008000800 */
.L_x_4:
[--C-:B------:R-:W-:Y:S01]  /*0160*/  IMAD.MOV.U32 R2, RZ, RZ, R4.reuse ;  /* 0x000000ffff027224 */ /* 0x100fe200078e0004 */
[----:B------:R-:W-:Y:S01]  /*0170*/  SHF.R.U32.HI R4, RZ, 0x1, R4 ;  /* 0x00000001ff047819 */ /* 0x000fe20000011604 */
[----:B------:R-:W-:Y:S03]  /*0180*/  BSSY.RECONVERGENT B0, `(.L_x_2) ;  /* 0x000000a000007945 */ /* 0x000fe60003800200 */
[----:B------:R-:W-:Y:S01]  /*0190*/  ISETP.GE.U32.AND P0, PT, R9, R4, PT ;  /* 0x000000040900720c */ /* 0x000fe20003f06070 */
[----:B------:R-:W-:-:S05]  /*01a0*/  IMAD.IADD R3, R5, 0x1, R4 ;  /* 0x0000000105037824 */ /* 0x000fca00078e0204 */
[----:B0-----:R-:W-:-:S13]  /*01b0*/  ISETP.GE.U32.OR P0, PT, R3, UR4, P0 ;  /* 0x0000000403007c0c */ /* 0x001fda0008706470 */
[----:B------:R-:W-:Y:S05]  /*01c0*/  @P0 BRA `(.L_x_3) ;  /* 0x0000000000140947 */ /* 0x000fea0003800000 */
[----:B------:R-:W-:Y:S01]  /*01d0*/  IMAD R6, R4, 0x8, R0 ;  /* 0x0000000804067824 */ /* 0x000fe200078e0200 */
[----:B------:R-:W-:Y:S05]  /*01e0*/  LDS R3, [R0] ;  /* 0x0000000000037984 */ /* 0x000fea0000000800 */
[----:B------:R-:W0:Y:S02]  /*01f0*/  LDS.64 R6, [R6] ;  /* 0x0000000006067984 */ /* 0x000e240000000a00 */
[----:B0-----:R-:W-:-:S13]  /*0200*/  ISETP.GT.AND P0, PT, R3, R6, PT ;  /* 0x000000060300720c */ /* 0x001fda0003f04270 */
[----:B------:R0:W-:Y:S02]  /*0210*/  @!P0 STS.64 [R0], R6 ;  /* 0x0000000600008388 */ /* 0x0001e40000000a00 */
.L_x_3:
[----:B------:R-:W-:Y:S05]  /*0220*/  BSYNC.RECONVERGENT B0 ;  /* 0x0000000000007941 */ /* 0x000fea0003800200 */
.L_x_2:
[----:B------:R-:W-:Y:S01]  /*0230*/  BAR.SYNC.DEFER_BLOCKING 0x0 ;  /* 0x0000000000007b1d */ /* 0x000fe20000010000 */
[----:B------:R-:W-:-:S13]  /*0240*/  ISETP.GT.U32.AND P0, PT, R2, 0x3, PT ;  /* 0x000000030200780c */ /* 0x000fda0003f04070 */
[----:B------:R-:W-:Y:S05]  /*0250*/  @P0 BRA `(.L_x_4) ;  /* 0xfffffffc00c00947 */ /* 0x000fea000383ffff */
.L_x_1:
[----:B------:R-:W-:-:S13]  /*0260*/  ISETP.NE.AND P0, PT, R9, RZ, PT ;  /* 0x000000ff0900720c */ /* 0x000fda0003f05270 */
[----:B------:R-:W-:Y:S05]  /*0270*/  @P0 EXIT ;  /* 0x000000000000094d */ /* 0x000fea0003800000 */
[----:B------:R-:W1:Y:S01]  /*0280*/  S2UR UR5, SR_CgaCtaId ;  /* 0x00000000000579c3 */ /* 0x000e620000008800 */
[----:B------:R-:W-:-:S07]  /*0290*/  UMOV UR4, 0x400 ;  /* 0x0000040000047882 */ /* 0x000fce0000000000 */
[----:B------:R-:W2:Y:S01]  /*02a0*/  LDC.64 R2, c[0x0][0x390] ;  /* 0x0000e400ff027b82 */ /* 0x000ea20000000a00 */
[----:B-1----:R-:W-:Y:S01]  /*02b0*/  ULEA UR4, UR5, UR4, 0x18 ;  /* 0x0000000405047291 */ /* 0x002fe2000f8ec0ff */
[----:B--2---:R-:W-:-:S08]  /*02c0*/  IMAD.WIDE.U32 R2, R8, 0x8, R2 ;  /* 0x0000000808027825 */ /* 0x004fd000078e0002 */
[----:B------:R-:W1:Y:S04]  /*02d0*/  LDS.64 R4, [UR4] ;  /* 0x00000004ff047984 */ /* 0x000e680008000a00 */
[----:B-1----:R-:W-:Y:S04]  /*02e0*/  STG.E desc[UR6][R2.64], R4 ;  /* 0x0000000402007986 */ /* 0x002fe8000c101906 */
[----:B------:R-:W-:Y:S01]  /*02f0*/  STG.E desc[UR6][R2.64+0x4], R5 ;  /* 0x0000040502007986 */ /* 0x000fe2000c101906 */
[----:B------:R-:W-:Y:S05]  /*0300*/  EXIT ;  /* 0x000000000000794d */ /* 0x000fea0003800000 */
.L_x_5:
        /* <DEDUP_REMOVED lines=15> */
.L_x_7:


//--------------------- .nv.shared._Z10swapKerneliP6numberS0_ --------------------------
	.section	.nv.shared._Z10swapKerneliP6numberS0_,"aw",@nobits
	.sectionflags	@""
	.align	16
	.zero		1024


//--------------------- .nv.shared.reserved.0     --------------------------
	.section	.nv.shared.reserved.0,"aw",@nobits
	.weak		__nv_reservedSMEM_offset_0_alias
	.size		__nv_reservedSMEM_offset_0_alias, 0, 64
	.other		__nv_reservedSMEM_offset_0_alias,@"STO_CUDA_RESERVED_SHARED STV_DEFAULT"
__nv_reservedSMEM_offset_0_alias:
	.zero		0
	.zero		64


//--------------------- .nv.shared._Z12reduceKerneliP6numberS0_ --------------------------
	.section	.nv.shared._Z12reduceKerneliP6numberS0_,"aw",@nobits
	.sectionflags	@""
	.align	16
	.zero		1024


//--------------------- .nv.constant0._Z10swapKerneliP6numberS0_ --------------------------
	.section	.nv.constant0._Z10swapKerneliP6numberS0_,"a",@progbits
	.sectionflags	@""
	.align	4
.nv.constant0._Z10swapKerneliP6numberS0_:
	.zero		920


//--------------------- .nv.constant0._Z12reduceKerneliP6numberS0_ --------------------------
	.section	.nv.constant0._Z12reduceKerneliP6numberS0_,"a",@progbits
	.sectionflags	@""
	.align	4
.nv.constant0._Z12reduceKerneliP6numberS0_:
	.zero		920


//--------------------- SYMBOLS --------------------------

	.type		.nv.reservedSmem.offset0,@object
	.size		.nv.reservedSmem.offset0,0x4
	.type		.nv.reservedSmem.cap,@object
	.size		.nv.reservedSmem.cap,0x4
